//
// Generated by NVIDIA NVVM Compiler
//
// Compiler Build ID: CL-36424714
// Cuda compilation tools, release 13.0, V13.0.88
// Based on NVVM 20.0.0
//

.version 9.0
.target sm_100
.address_size 64

	// .globl	default_function_kernel0
// _ZZ24default_function_kernel0E15pad_temp_shared has been demoted
// _ZZ24default_function_kernel0E13kernel_shared has been demoted

.visible .entry default_function_kernel0(
	.param .u64 .ptr .align 1 default_function_kernel0_param_0,
	.param .u64 .ptr .align 1 default_function_kernel0_param_1,
	.param .u64 .ptr .align 1 default_function_kernel0_param_2
)
{
	.reg .pred 	%p<24>;
	.reg .b16 	%rs<13>;
	.reg .b32 	%r<121>;
	.reg .b32 	%f<198>;
	.reg .b64 	%rd<30>;
	// demoted variable
	.shared .align 4 .b8 _ZZ24default_function_kernel0E15pad_temp_shared[768];
	// demoted variable
	.shared .align 4 .b8 _ZZ24default_function_kernel0E13kernel_shared[9216];
	ld.param.u64 	%rd4, [default_function_kernel0_param_0];
	cvta.to.global.u64 	%rd1, %rd4;
	mov.u32 	%r19, %ctaid.y;
	shl.b32 	%r20, %r19, 2;
	mov.u32 	%r1, %tid.z;
	mul.lo.s32 	%r21, %r1, 3;
	mov.u32 	%r2, %tid.y;
	mul.lo.s32 	%r22, %r2, 3;
	mov.u32 	%r23, %ctaid.x;
	shl.b32 	%r3, %r23, 1;
	mul.lo.s32 	%r4, %r19, 112;
	mad.lo.s32 	%r24, %r1, 12, %r22;
	shr.u32 	%r25, %r22, 2;
	add.s32 	%r26, %r25, %r21;
	cvt.u16.u32 	%rs1, %r26;
	mul.hi.u16 	%rs2, %rs1, 10923;
	mul.lo.s16 	%rs3, %rs2, 6;
	sub.s16 	%rs4, %rs1, %rs3;
	cvt.u32.u16 	%r27, %rs4;
	or.b32  	%r28, %r20, %r27;
	setp.eq.s32 	%p4, %r28, 0;
	add.s32 	%r29, %r20, %r27;
	setp.gt.u32 	%p5, %r29, 28;
	or.pred  	%p1, %p4, %p5;
	and.b32  	%r31, %r22, 3;
	mul.wide.u16 	%r32, %rs2, 784;
	mul.wide.u16 	%r33, %rs4, 28;
	or.b32  	%r34, %r31, %r32;
	add.s32 	%r5, %r34, %r33;
	shl.b32 	%r35, %r24, 2;
	mov.u32 	%r36, _ZZ24default_function_kernel0E15pad_temp_shared;
	add.s32 	%r6, %r36, %r35;
	add.s32 	%r37, %r22, 1;
	shr.u32 	%r38, %r37, 2;
	add.s32 	%r39, %r38, %r21;
	cvt.u16.u32 	%rs5, %r39;
	mul.hi.u16 	%rs6, %rs5, 10923;
	mul.lo.s16 	%rs7, %rs6, 6;
	sub.s16 	%rs8, %rs5, %rs7;
	cvt.u32.u16 	%r40, %rs8;
	or.b32  	%r41, %r20, %r40;
	setp.eq.s32 	%p6, %r41, 0;
	add.s32 	%r42, %r20, %r40;
	setp.gt.u32 	%p7, %r42, 28;
	or.pred  	%p2, %p6, %p7;
	and.b32  	%r44, %r37, 3;
	mul.wide.u16 	%r45, %rs6, 784;
	mul.wide.u16 	%r46, %rs8, 28;
	or.b32  	%r47, %r44, %r45;
	add.s32 	%r7, %r47, %r46;
	add.s32 	%r48, %r22, 2;
	shr.u32 	%r49, %r48, 2;
	add.s32 	%r50, %r49, %r21;
	cvt.u16.u32 	%rs9, %r50;
	mul.hi.u16 	%rs10, %rs9, 10923;
	mul.lo.s16 	%rs11, %rs10, 6;
	sub.s16 	%rs12, %rs9, %rs11;
	cvt.u32.u16 	%r51, %rs12;
	or.b32  	%r52, %r20, %r51;
	setp.eq.s32 	%p8, %r52, 0;
	add.s32 	%r53, %r20, %r51;
	setp.gt.u32 	%p9, %r53, 28;
	or.pred  	%p3, %p8, %p9;
	and.b32  	%r55, %r48, 3;
	mul.wide.u16 	%r56, %rs10, 784;
	mul.wide.u16 	%r57, %rs12, 28;
	or.b32  	%r58, %r55, %r56;
	add.s32 	%r8, %r58, %r57;
	mov.u32 	%r59, _ZZ24default_function_kernel0E13kernel_shared;
	mad.lo.s32 	%r9, %r1, 576, %r59;
	mov.b32 	%r118, 0;
	mov.f32 	%f194, 0f00000000;
	mov.f32 	%f195, %f194;
	mov.f32 	%f196, %f194;
	mov.f32 	%f197, %f194;
$L__BB0_1:
	neg.s32 	%r60, %r2;
	and.b32  	%r61, %r60, 3;
	add.s32 	%r62, %r3, %r61;
	setp.gt.u32 	%p10, %r62, 28;
	or.b32  	%r64, %r61, %r3;
	setp.eq.s32 	%p11, %r64, 0;
	bar.sync 	0;
	add.s32 	%r66, %r4, %r3;
	mad.lo.s32 	%r67, %r118, 6272, %r66;
	add.s32 	%r11, %r67, -29;
	or.pred  	%p12, %p1, %p11;
	or.pred  	%p13, %p12, %p10;
	mov.f32 	%f191, 0f00000000;
	@%p13 bra 	$L__BB0_3;
	add.s32 	%r68, %r11, %r5;
	mul.wide.s32 	%rd5, %r68, 4;
	add.s64 	%rd6, %rd1, %rd5;
	ld.global.nc.f32 	%f191, [%rd6];
$L__BB0_3:
	sub.s32 	%r69, 1, %r2;
	and.b32  	%r70, %r69, 3;
	add.s32 	%r71, %r3, %r70;
	setp.gt.u32 	%p14, %r71, 28;
	or.b32  	%r73, %r70, %r3;
	setp.eq.s32 	%p15, %r73, 0;
	st.shared.f32 	[%r6], %f191;
	or.pred  	%p16, %p2, %p15;
	or.pred  	%p17, %p16, %p14;
	mov.f32 	%f192, 0f00000000;
	@%p17 bra 	$L__BB0_5;
	add.s32 	%r75, %r11, %r7;
	mul.wide.s32 	%rd7, %r75, 4;
	add.s64 	%rd8, %rd1, %rd7;
	ld.global.nc.f32 	%f192, [%rd8];
$L__BB0_5:
	sub.s32 	%r76, 2, %r2;
	and.b32  	%r77, %r76, 3;
	add.s32 	%r78, %r3, %r77;
	setp.gt.u32 	%p18, %r78, 28;
	or.b32  	%r80, %r77, %r3;
	setp.eq.s32 	%p19, %r80, 0;
	st.shared.f32 	[%r6+4], %f192;
	or.pred  	%p20, %p3, %p19;
	or.pred  	%p21, %p20, %p18;
	mov.f32 	%f193, 0f00000000;
	@%p21 bra 	$L__BB0_7;
	add.s32 	%r82, %r11, %r8;
	mul.wide.s32 	%rd9, %r82, 4;
	add.s64 	%rd10, %rd1, %rd9;
	ld.global.nc.f32 	%f193, [%rd10];
$L__BB0_7:
	ld.param.u64 	%rd28, [default_function_kernel0_param_1];
	shl.b32 	%r84, %r2, 4;
	mov.u32 	%r85, _ZZ24default_function_kernel0E15pad_temp_shared;
	add.s32 	%r86, %r84, %r85;
	add.s32 	%r119, %r86, 96;
	st.shared.f32 	[%r6+8], %f193;
	mul.lo.s32 	%r87, %r1, 1152;
	mad.lo.s32 	%r88, %r118, 72, %r87;
	shr.u32 	%r89, %r2, 1;
	mul.lo.s32 	%r90, %r89, 576;
	shl.b32 	%r91, %r2, 2;
	and.b32  	%r92, %r91, 4;
	mul.lo.s32 	%r93, %r92, 9;
	or.b32  	%r94, %r90, %r93;
	add.s32 	%r95, %r88, %r94;
	cvta.to.global.u64 	%rd11, %rd28;
	mul.wide.u32 	%rd12, %r95, 4;
	add.s64 	%rd13, %rd11, %rd12;
	ld.global.nc.f32 	%f23, [%rd13];
	mul.lo.s32 	%r96, %r2, 36;
	mad.lo.s32 	%r97, %r1, 144, %r96;
	shl.b32 	%r98, %r97, 2;
	mov.u32 	%r99, _ZZ24default_function_kernel0E13kernel_shared;
	add.s32 	%r100, %r99, %r98;
	st.shared.f32 	[%r100], %f23;
	ld.global.nc.f32 	%f24, [%rd13+4];
	st.shared.f32 	[%r100+4], %f24;
	ld.global.nc.f32 	%f25, [%rd13+8];
	st.shared.f32 	[%r100+8], %f25;
	ld.global.nc.f32 	%f26, [%rd13+12];
	st.shared.f32 	[%r100+12], %f26;
	ld.global.nc.f32 	%f27, [%rd13+16];
	st.shared.f32 	[%r100+16], %f27;
	ld.global.nc.f32 	%f28, [%rd13+20];
	st.shared.f32 	[%r100+20], %f28;
	ld.global.nc.f32 	%f29, [%rd13+24];
	st.shared.f32 	[%r100+24], %f29;
	ld.global.nc.f32 	%f30, [%rd13+28];
	st.shared.f32 	[%r100+28], %f30;
	ld.global.nc.f32 	%f31, [%rd13+32];
	st.shared.f32 	[%r100+32], %f31;
	or.b32  	%r101, %r91, 1;
	and.b32  	%r102, %r101, 5;
	mul.lo.s32 	%r103, %r102, 9;
	or.b32  	%r104, %r90, %r103;
	add.s32 	%r105, %r88, %r104;
	mul.wide.u32 	%rd14, %r105, 4;
	add.s64 	%rd15, %rd11, %rd14;
	ld.global.nc.f32 	%f32, [%rd15];
	st.shared.f32 	[%r100+36], %f32;
	ld.global.nc.f32 	%f33, [%rd15+4];
	st.shared.f32 	[%r100+40], %f33;
	ld.global.nc.f32 	%f34, [%rd15+8];
	st.shared.f32 	[%r100+44], %f34;
	ld.global.nc.f32 	%f35, [%rd15+12];
	st.shared.f32 	[%r100+48], %f35;
	ld.global.nc.f32 	%f36, [%rd15+16];
	st.shared.f32 	[%r100+52], %f36;
	ld.global.nc.f32 	%f37, [%rd15+20];
	st.shared.f32 	[%r100+56], %f37;
	ld.global.nc.f32 	%f38, [%rd15+24];
	st.shared.f32 	[%r100+60], %f38;
	ld.global.nc.f32 	%f39, [%rd15+28];
	st.shared.f32 	[%r100+64], %f39;
	ld.global.nc.f32 	%f40, [%rd15+32];
	st.shared.f32 	[%r100+68], %f40;
	or.b32  	%r106, %r91, 2;
	and.b32  	%r107, %r106, 6;
	mul.lo.s32 	%r108, %r107, 9;
	or.b32  	%r109, %r90, %r108;
	add.s32 	%r110, %r88, %r109;
	mul.wide.u32 	%rd16, %r110, 4;
	add.s64 	%rd17, %rd11, %rd16;
	ld.global.nc.f32 	%f41, [%rd17];
	st.shared.f32 	[%r100+72], %f41;
	ld.global.nc.f32 	%f42, [%rd17+4];
	st.shared.f32 	[%r100+76], %f42;
	ld.global.nc.f32 	%f43, [%rd17+8];
	st.shared.f32 	[%r100+80], %f43;
	ld.global.nc.f32 	%f44, [%rd17+12];
	st.shared.f32 	[%r100+84], %f44;
	ld.global.nc.f32 	%f45, [%rd17+16];
	st.shared.f32 	[%r100+88], %f45;
	ld.global.nc.f32 	%f46, [%rd17+20];
	st.shared.f32 	[%r100+92], %f46;
	ld.global.nc.f32 	%f47, [%rd17+24];
	st.shared.f32 	[%r100+96], %f47;
	ld.global.nc.f32 	%f48, [%rd17+28];
	st.shared.f32 	[%r100+100], %f48;
	ld.global.nc.f32 	%f49, [%rd17+32];
	st.shared.f32 	[%r100+104], %f49;
	mad.lo.s32 	%r111, %r89, 504, %r96;
	add.s32 	%r112, %r111, 27;
	add.s32 	%r113, %r88, %r112;
	mul.wide.u32 	%rd18, %r113, 4;
	add.s64 	%rd19, %rd11, %rd18;
	ld.global.nc.f32 	%f50, [%rd19];
	st.shared.f32 	[%r100+108], %f50;
	cvt.u64.u32 	%rd20, %r112;
	cvt.u64.u32 	%rd21, %r88;
	add.s64 	%rd22, %rd21, %rd20;
	shl.b64 	%rd23, %rd22, 2;
	add.s64 	%rd24, %rd11, %rd23;
	ld.global.nc.f32 	%f51, [%rd24+4];
	st.shared.f32 	[%r100+112], %f51;
	ld.global.nc.f32 	%f52, [%rd24+8];
	st.shared.f32 	[%r100+116], %f52;
	ld.global.nc.f32 	%f53, [%rd24+12];
	st.shared.f32 	[%r100+120], %f53;
	ld.global.nc.f32 	%f54, [%rd24+16];
	st.shared.f32 	[%r100+124], %f54;
	ld.global.nc.f32 	%f55, [%rd24+20];
	st.shared.f32 	[%r100+128], %f55;
	ld.global.nc.f32 	%f56, [%rd24+24];
	st.shared.f32 	[%r100+132], %f56;
	ld.global.nc.f32 	%f57, [%rd24+28];
	st.shared.f32 	[%r100+136], %f57;
	ld.global.nc.f32 	%f58, [%rd24+32];
	st.shared.f32 	[%r100+140], %f58;
	bar.sync 	0;
	mov.b32 	%r120, 288;
$L__BB0_8:
	ld.shared.f32 	%f59, [%r119+-96];
	ld.shared.f32 	%f60, [%r119+-92];
	ld.shared.f32 	%f61, [%r119+-88];
	ld.shared.f32 	%f62, [%r119+-84];
	ld.shared.f32 	%f63, [%r119+-80];
	ld.shared.f32 	%f64, [%r119+-76];
	ld.shared.f32 	%f65, [%r119+-72];
	ld.shared.f32 	%f66, [%r119+-68];
	ld.shared.f32 	%f67, [%r119+-64];
	ld.shared.f32 	%f68, [%r119+-60];
	ld.shared.f32 	%f69, [%r119+-56];
	ld.shared.f32 	%f70, [%r119+-52];
	ld.shared.f32 	%f71, [%r119];
	ld.shared.f32 	%f72, [%r119+4];
	ld.shared.f32 	%f73, [%r119+8];
	ld.shared.f32 	%f74, [%r119+12];
	ld.shared.f32 	%f75, [%r119+16];
	ld.shared.f32 	%f76, [%r119+20];
	ld.shared.f32 	%f77, [%r119+24];
	ld.shared.f32 	%f78, [%r119+28];
	ld.shared.f32 	%f79, [%r119+32];
	ld.shared.f32 	%f80, [%r119+36];
	ld.shared.f32 	%f81, [%r119+40];
	ld.shared.f32 	%f82, [%r119+44];
	add.s32 	%r114, %r9, %r120;
	ld.shared.f32 	%f83, [%r114+-288];
	ld.shared.f32 	%f84, [%r114+-284];
	ld.shared.f32 	%f85, [%r114+-280];
	ld.shared.f32 	%f86, [%r114+-276];
	ld.shared.f32 	%f87, [%r114+-272];
	ld.shared.f32 	%f88, [%r114+-268];
	ld.shared.f32 	%f89, [%r114+-264];
	ld.shared.f32 	%f90, [%r114+-260];
	ld.shared.f32 	%f91, [%r114+-256];
	ld.shared.f32 	%f92, [%r114+-252];
	ld.shared.f32 	%f93, [%r114+-248];
	ld.shared.f32 	%f94, [%r114+-244];
	ld.shared.f32 	%f95, [%r114+-240];
	ld.shared.f32 	%f96, [%r114+-236];
	ld.shared.f32 	%f97, [%r114+-232];
	ld.shared.f32 	%f98, [%r114+-228];
	ld.shared.f32 	%f99, [%r114+-224];
	ld.shared.f32 	%f100, [%r114+-220];
	ld.shared.f32 	%f101, [%r114];
	ld.shared.f32 	%f102, [%r114+4];
	ld.shared.f32 	%f103, [%r114+8];
	ld.shared.f32 	%f104, [%r114+12];
	ld.shared.f32 	%f105, [%r114+16];
	ld.shared.f32 	%f106, [%r114+20];
	ld.shared.f32 	%f107, [%r114+24];
	ld.shared.f32 	%f108, [%r114+28];
	ld.shared.f32 	%f109, [%r114+32];
	ld.shared.f32 	%f110, [%r114+36];
	ld.shared.f32 	%f111, [%r114+40];
	ld.shared.f32 	%f112, [%r114+44];
	ld.shared.f32 	%f113, [%r114+48];
	ld.shared.f32 	%f114, [%r114+52];
	ld.shared.f32 	%f115, [%r114+56];
	ld.shared.f32 	%f116, [%r114+60];
	ld.shared.f32 	%f117, [%r114+64];
	ld.shared.f32 	%f118, [%r114+68];
	fma.rn.f32 	%f119, %f59, %f83, %f194;
	fma.rn.f32 	%f120, %f60, %f83, %f195;
	fma.rn.f32 	%f121, %f59, %f101, %f196;
	fma.rn.f32 	%f122, %f60, %f101, %f197;
	fma.rn.f32 	%f123, %f60, %f84, %f119;
	fma.rn.f32 	%f124, %f61, %f84, %f120;
	fma.rn.f32 	%f125, %f60, %f102, %f121;
	fma.rn.f32 	%f126, %f61, %f102, %f122;
	fma.rn.f32 	%f127, %f61, %f85, %f123;
	fma.rn.f32 	%f128, %f62, %f85, %f124;
	fma.rn.f32 	%f129, %f61, %f103, %f125;
	fma.rn.f32 	%f130, %f62, %f103, %f126;
	fma.rn.f32 	%f131, %f63, %f86, %f127;
	fma.rn.f32 	%f132, %f64, %f86, %f128;
	fma.rn.f32 	%f133, %f63, %f104, %f129;
	fma.rn.f32 	%f134, %f64, %f104, %f130;
	fma.rn.f32 	%f135, %f64, %f87, %f131;
	fma.rn.f32 	%f136, %f65, %f87, %f132;
	fma.rn.f32 	%f137, %f64, %f105, %f133;
	fma.rn.f32 	%f138, %f65, %f105, %f134;
	fma.rn.f32 	%f139, %f65, %f88, %f135;
	fma.rn.f32 	%f140, %f66, %f88, %f136;
	fma.rn.f32 	%f141, %f65, %f106, %f137;
	fma.rn.f32 	%f142, %f66, %f106, %f138;
	fma.rn.f32 	%f143, %f67, %f89, %f139;
	fma.rn.f32 	%f144, %f68, %f89, %f140;
	fma.rn.f32 	%f145, %f67, %f107, %f141;
	fma.rn.f32 	%f146, %f68, %f107, %f142;
	fma.rn.f32 	%f147, %f68, %f90, %f143;
	fma.rn.f32 	%f148, %f69, %f90, %f144;
	fma.rn.f32 	%f149, %f68, %f108, %f145;
	fma.rn.f32 	%f150, %f69, %f108, %f146;
	fma.rn.f32 	%f151, %f69, %f91, %f147;
	fma.rn.f32 	%f152, %f70, %f91, %f148;
	fma.rn.f32 	%f153, %f69, %f109, %f149;
	fma.rn.f32 	%f154, %f70, %f109, %f150;
	fma.rn.f32 	%f155, %f71, %f92, %f151;
	fma.rn.f32 	%f156, %f72, %f92, %f152;
	fma.rn.f32 	%f157, %f71, %f110, %f153;
	fma.rn.f32 	%f158, %f72, %f110, %f154;
	fma.rn.f32 	%f159, %f72, %f93, %f155;
	fma.rn.f32 	%f160, %f73, %f93, %f156;
	fma.rn.f32 	%f161, %f72, %f111, %f157;
	fma.rn.f32 	%f162, %f73, %f111, %f158;
	fma.rn.f32 	%f163, %f73, %f94, %f159;
	fma.rn.f32 	%f164, %f74, %f94, %f160;
	fma.rn.f32 	%f165, %f73, %f112, %f161;
	fma.rn.f32 	%f166, %f74, %f112, %f162;
	fma.rn.f32 	%f167, %f75, %f95, %f163;
	fma.rn.f32 	%f168, %f76, %f95, %f164;
	fma.rn.f32 	%f169, %f75, %f113, %f165;
	fma.rn.f32 	%f170, %f76, %f113, %f166;
	fma.rn.f32 	%f171, %f76, %f96, %f167;
	fma.rn.f32 	%f172, %f77, %f96, %f168;
	fma.rn.f32 	%f173, %f76, %f114, %f169;
	fma.rn.f32 	%f174, %f77, %f114, %f170;
	fma.rn.f32 	%f175, %f77, %f97, %f171;
	fma.rn.f32 	%f176, %f78, %f97, %f172;
	fma.rn.f32 	%f177, %f77, %f115, %f173;
	fma.rn.f32 	%f178, %f78, %f115, %f174;
	fma.rn.f32 	%f179, %f79, %f98, %f175;
	fma.rn.f32 	%f180, %f80, %f98, %f176;
	fma.rn.f32 	%f181, %f79, %f116, %f177;
	fma.rn.f32 	%f182, %f80, %f116, %f178;
	fma.rn.f32 	%f183, %f80, %f99, %f179;
	fma.rn.f32 	%f184, %f81, %f99, %f180;
	fma.rn.f32 	%f185, %f80, %f117, %f181;
	fma.rn.f32 	%f186, %f81, %f117, %f182;
	fma.rn.f32 	%f194, %f81, %f100, %f183;
	fma.rn.f32 	%f195, %f82, %f100, %f184;
	fma.rn.f32 	%f196, %f81, %f118, %f185;
	fma.rn.f32 	%f197, %f82, %f118, %f186;
	add.s32 	%r120, %r120, 72;
	add.s32 	%r119, %r119, 192;
	setp.ne.s32 	%p22, %r120, 576;
	@%p22 bra 	$L__BB0_8;
	add.s32 	%r118, %r118, 1;
	setp.ne.s32 	%p23, %r118, 8;
	@%p23 bra 	$L__BB0_1;
	ld.param.u64 	%rd29, [default_function_kernel0_param_2];
	cvta.to.global.u64 	%rd25, %rd29;
	mad.lo.s32 	%r115, %r1, 1568, %r4;
	mad.lo.s32 	%r116, %r2, 28, %r115;
	add.s32 	%r117, %r116, %r3;
	mul.wide.u32 	%rd26, %r117, 4;
	add.s64 	%rd27, %rd25, %rd26;
	st.global.f32 	[%rd27], %f194;
	st.global.f32 	[%rd27+4], %f195;
	st.global.f32 	[%rd27+3136], %f196;
	st.global.f32 	[%rd27+3140], %f197;
	ret;

}


// ===== COMPILED SASS (sm_100) =====

	.target	sm_100

	.elftype	@"ET_EXEC"


//--------------------- .note.nv.tkinfo           --------------------------
	.section	.note.nv.tkinfo,"",@"SHT_NOTE"
	.sectionflags	@"SHF_NOTE_NV_TKINFO"
	.tkinfo
        /*0018*/ 	.word	0x00000002
        /*0030*/ 	.string	""
        /*0030*/ 	.string	"ptxas"
        /*0030*/ 	.string	"Cuda compilation tools, release 13.0, V13.0.88"
        /*0030*/ 	.string	"Build cuda_13.0.r13.0/compiler.36424714_0"
        /*0030*/ 	.string	"-arch sm_100 -m 64 "



//--------------------- .note.nv.cuinfo           --------------------------
	.section	.note.nv.cuinfo,"",@"SHT_NOTE"
	.sectionflags	@"SHF_NOTE_NV_CUINFO"
        /*0018*/ 	.short	0x0002
        /*001a*/ 	.short	0x0064
        /*001c*/ 	.short	0x0082
	.zero		2


//--------------------- .nv.info                  --------------------------
	.section	.nv.info,"",@"SHT_CUDA_INFO"
	.align	4


	//----- nvinfo : EIATTR_REGCOUNT
	.align		4
        /*0000*/ 	.byte	0x04, 0x2f
        /*0002*/ 	.short	(.L_1 - .L_0)
	.align		4
.L_0:
        /*0004*/ 	.word	index@(default_function_kernel0)
        /*0008*/ 	.word	0x00000026


	//----- nvinfo : EIATTR_FRAME_SIZE
	.align		4
.L_1:
        /*000c*/ 	.byte	0x04, 0x11
        /*000e*/ 	.short	(.L_3 - .L_2)
	.align		4
.L_2:
        /*0010*/ 	.word	index@(default_function_kernel0)
        /*0014*/ 	.word	0x00000000


	//----- nvinfo : EIATTR_MIN_STACK_SIZE
	.align		4
.L_3:
        /*0018*/ 	.byte	0x04, 0x12
        /*001a*/ 	.short	(.L_5 - .L_4)
	.align		4
.L_4:
        /*001c*/ 	.word	index@(default_function_kernel0)
        /*0020*/ 	.word	0x00000000
.L_5:


//--------------------- .nv.compat                --------------------------
	.section	.nv.compat,"",@"SHT_CUDA_COMPAT_INFO"
	.align	4
        /*0000*/ 	.byte	0x02, 0x09, 0x00, 0x00, 0x02, 0x02, 0x01, 0x00, 0x02, 0x05, 0x05, 0x00, 0x03, 0x07, 0x01, 0x01
        /*0010*/ 	.byte	0x02, 0x03, 0x00, 0x00, 0x02, 0x06, 0x01, 0x00, 0x04, 0x0b, 0x08, 0x00, 0x09, 0x00, 0x00, 0x00
        /*0020*/ 	.byte	0x00, 0x00, 0x00, 0x00


//--------------------- .nv.info.default_function_kernel0 --------------------------
	.section	.nv.info.default_function_kernel0,"",@"SHT_CUDA_INFO"
	.sectionflags	@""
	.align	4


	//----- nvinfo : EIATTR_CUDA_API_VERSION
	.align		4
        /*0000*/ 	.byte	0x04, 0x37
        /*0002*/ 	.short	(.L_7 - .L_6)
.L_6:
        /*0004*/ 	.word	0x00000082


	//----- nvinfo : EIATTR_KPARAM_INFO
	.align		4
.L_7:
        /*0008*/ 	.byte	0x04, 0x17
        /*000a*/ 	.short	(.L_9 - .L_8)
.L_8:
        /*000c*/ 	.word	0x00000000
        /*0010*/ 	.short	0x0002
        /*0012*/ 	.short	0x0010
        /*0014*/ 	.byte	0x00, 0xf5, 0x21, 0x00


	//----- nvinfo : EIATTR_KPARAM_INFO
	.align		4
.L_9:
        /*0018*/ 	.byte	0x04, 0x17
        /*001a*/ 	.short	(.L_11 - .L_10)
.L_10:
        /*001c*/ 	.word	0x00000000
        /*0020*/ 	.short	0x0001
        /*0022*/ 	.short	0x0008
        /*0024*/ 	.byte	0x00, 0xf5, 0x21, 0x00


	//----- nvinfo : EIATTR_KPARAM_INFO
	.align		4
.L_11:
        /*0028*/ 	.byte	0x04, 0x17
        /*002a*/ 	.short	(.L_13 - .L_12)
.L_12:
        /*002c*/ 	.word	0x00000000
        /*0030*/ 	.short	0x0000
        /*0032*/ 	.short	0x0000
        /*0034*/ 	.byte	0x00, 0xf5, 0x21, 0x00


	//----- nvinfo : EIATTR_SPARSE_MMA_MASK
	.align		4
.L_13:
        /*0038*/ 	.byte	0x03, 0x50
        /*003a*/ 	.short	0x0000


	//----- nvinfo : EIATTR_MAXREG_COUNT
	.align		4
        /*003c*/ 	.byte	0x03, 0x1b
        /*003e*/ 	.short	0x00ff


	//----- nvinfo : EIATTR_NUM_BARRIERS
	.align		4
        /*0040*/ 	.byte	0x02, 0x4c
        /*0042*/ 	.byte	0x01
	.zero		1


	//----- nvinfo : EIATTR_MERCURY_ISA_VERSION
	.align		4
        /*0044*/ 	.byte	0x03, 0x5f
        /*0046*/ 	.short	0x0101


	//----- nvinfo : EIATTR_VRC_CTA_INIT_COUNT
	.align		4
        /*0048*/ 	.byte	0x02, 0x4a
	.zero		1
	.zero		1


	//----- nvinfo : EIATTR_EXIT_INSTR_OFFSETS
	.align		4
        /*004c*/ 	.byte	0x04, 0x1c
        /*004e*/ 	.short	(.L_15 - .L_14)


	//   ....[0]....
.L_14:
        /*0050*/ 	.word	0x00001400


	//----- nvinfo : EIATTR_CBANK_PARAM_SIZE
	.align		4
.L_15:
        /*0054*/ 	.byte	0x03, 0x19
        /*0056*/ 	.short	0x0018


	//----- nvinfo : EIATTR_PARAM_CBANK
	.align		4
        /*0058*/ 	.byte	0x04, 0x0a
        /*005a*/ 	.short	(.L_17 - .L_16)
	.align		4
.L_16:
        /*005c*/ 	.word	index@(.nv.constant0.default_function_kernel0)
        /*0060*/ 	.short	0x0380
        /*0062*/ 	.short	0x0018


	//----- nvinfo : EIATTR_SW_WAR
	.align		4
.L_17:
        /*0064*/ 	.byte	0x04, 0x36
        /*0066*/ 	.short	(.L_19 - .L_18)
.L_18:
        /*0068*/ 	.word	0x00000008
.L_19:


//--------------------- .nv.callgraph             --------------------------
	.section	.nv.callgraph,"",@"SHT_CUDA_CALLGRAPH"
	.align	4
	.sectionentsize	8
	.align		4
        /*0000*/ 	.word	0x00000000
	.align		4
        /*0004*/ 	.word	0xffffffff
	.align		4
        /*0008*/ 	.word	0x00000000
	.align		4
        /*000c*/ 	.word	0xfffffffe
	.align		4
        /*0010*/ 	.word	0x00000000
	.align		4
        /*0014*/ 	.word	0xfffffffd
	.align		4
        /*0018*/ 	.word	0x00000000
	.align		4
        /*001c*/ 	.word	0xfffffffc


//--------------------- .text.default_function_kernel0 --------------------------
	.section	.text.default_function_kernel0,"ax",@progbits
	.align	128
        .global         default_function_kernel0
        .type           default_function_kernel0,@function
        .size           default_function_kernel0,(.L_x_3 - default_function_kernel0)
        .other          default_function_kernel0,@"STO_CUDA_ENTRY STV_DEFAULT"
default_function_kernel0:
.text.default_function_kernel0:
[----:B------:R-:W-:Y:S01]  /*0000*/  LDC R1, c[0x0][0x37c] ;  /* 0x0000df00ff017b82 */ /* 0x000fe20000000800 */
[----:B------:R-:W0:Y:S01]  /*0010*/  S2R R3, SR_TID.Y ;  /* 0x0000000000037919 */ /* 0x000e220000002200 */
[----:B------:R-:W-:-:S06]  /*0020*/  MOV R0, 0x400 ;  /* 0x0000040000007802 */ /* 0x000fcc0000000f00 */
[----:B------:R-:W1:Y:S01]  /*0030*/  S2UR UR4, SR_CTAID.X ;  /* 0x00000000000479c3 */ /* 0x000e620000002500 */
[----:B------:R-:W-:Y:S01]  /*0040*/  HFMA2 R16, -RZ, RZ, 0, 0 ;  /* 0x00000000ff107431 */ /* 0x000fe200000001ff */
[----:B------:R-:W2:Y:S01]  /*0050*/  S2R R14, SR_TID.Z ;  /* 0x00000000000e7919 */ /* 0x000ea20000002300 */
[----:B------:R-:W-:Y:S01]  /*0060*/  HFMA2 R29, -RZ, RZ, 0, 0 ;  /* 0x00000000ff1d7431 */ /* 0x000fe200000001ff */
[----:B------:R-:W-:Y:S02]  /*0070*/  CS2R R18, SRZ ;  /* 0x0000000000127805 */ /* 0x000fe4000001ff00 */
[----:B------:R-:W-:Y:S01]  /*0080*/  MOV R27, RZ ;  /* 0x000000ff001b7202 */ /* 0x000fe20000000f00 */
[----:B------:R-:W3:Y:S01]  /*0090*/  S2R R11, SR_CgaCtaId ;  /* 0x00000000000b7919 */ /* 0x000ee20000008800 */
[----:B------:R-:W4:Y:S01]  /*00a0*/  LDCU.64 UR8, c[0x0][0x358] ;  /* 0x00006b00ff0877ac */ /* 0x000f220008000a00 */
[----:B------:R-:W5:Y:S01]  /*00b0*/  S2R R25, SR_CTAID.Y ;  /* 0x0000000000197919 */ /* 0x000f620000002600 */
[----:B-1----:R-:W-:Y:S01]  /*00c0*/  USHF.L.U32 UR4, UR4, 0x1, URZ ;  /* 0x0000000104047899 */ /* 0x002fe200080006ff */
[----:B0-----:R-:W-:-:S02]  /*00d0*/  IMAD R9, R3, 0x3, RZ ;  /* 0x0000000303097824 */ /* 0x001fc400078e02ff */
[----:B--2---:R-:W-:-:S03]  /*00e0*/  IMAD R4, R14, 0x3, RZ ;  /* 0x000000030e047824 */ /* 0x004fc600078e02ff */
[C---:B------:R-:W-:Y:S01]  /*00f0*/  IADD3 R8, PT, PT, R9.reuse, 0x1, RZ ;  /* 0x0000000109087810 */ /* 0x040fe20007ffe0ff */
[----:B------:R-:W-:Y:S01]  /*0100*/  IMAD R17, R14, 0xc, R9 ;  /* 0x0000000c0e117824 */ /* 0x000fe200078e0209 */
[C---:B------:R-:W-:Y:S02]  /*0110*/  IADD3 R5, PT, PT, R9.reuse, 0x2, RZ ;  /* 0x0000000209057810 */ /* 0x040fe40007ffe0ff */
[-C--:B------:R-:W-:Y:S02]  /*0120*/  LEA.HI R6, R9, R4.reuse, RZ, 0x1e ;  /* 0x0000000409067211 */ /* 0x080fe400078ff0ff */
[-C--:B------:R-:W-:Y:S02]  /*0130*/  LEA.HI R2, R8, R4.reuse, RZ, 0x1e ;  /* 0x0000000408027211 */ /* 0x080fe400078ff0ff */
[----:B------:R-:W-:Y:S02]  /*0140*/  LOP3.LUT R7, R6, 0xffff, RZ, 0xc0, !PT ;  /* 0x0000ffff06077812 */ /* 0x000fe400078ec0ff */
[----:B------:R-:W-:-:S02]  /*0150*/  LEA.HI R4, R5, R4, RZ, 0x1e ;  /* 0x0000000405047211 */ /* 0x000fc400078ff0ff */
[----:B------:R-:W-:Y:S01]  /*0160*/  LOP3.LUT R12, R2, 0xffff, RZ, 0xc0, !PT ;  /* 0x0000ffff020c7812 */ /* 0x000fe200078ec0ff */
[----:B------:R-:W-:Y:S01]  /*0170*/  IMAD R7, R7, 0x2aab, RZ ;  /* 0x00002aab07077824 */ /* 0x000fe200078e02ff */
[C---:B---3--:R-:W-:Y:S02]  /*0180*/  LEA R10, R11.reuse, R0, 0x18 ;  /* 0x000000000b0a7211 */ /* 0x048fe400078ec0ff */
[----:B------:R-:W-:Y:S01]  /*0190*/  IADD3 R0, PT, PT, R0, 0x300, RZ ;  /* 0x0000030000007810 */ /* 0x000fe20007ffe0ff */
[----:B------:R-:W-:Y:S01]  /*01a0*/  IMAD R12, R12, 0x2aab, RZ ;  /* 0x00002aab0c0c7824 */ /* 0x000fe200078e02ff */
[----:B------:R-:W-:Y:S02]  /*01b0*/  LOP3.LUT R13, R4, 0xffff, RZ, 0xc0, !PT ;  /* 0x0000ffff040d7812 */ /* 0x000fe400078ec0ff */
[----:B------:R-:W-:Y:S02]  /*01c0*/  SHF.R.U32.HI R24, RZ, 0x10, R7 ;  /* 0x00000010ff187819 */ /* 0x000fe40000011607 */
[----:B------:R-:W-:Y:S01]  /*01d0*/  LEA R0, R11, R0, 0x18 ;  /* 0x000000000b007211 */ /* 0x000fe200078ec0ff */
[----:B------:R-:W-:Y:S01]  /*01e0*/  IMAD R7, R13, 0x2aab, RZ ;  /* 0x00002aab0d077824 */ /* 0x000fe200078e02ff */
[----:B------:R-:W-:-:S02]  /*01f0*/  PRMT R11, R24, 0x9910, RZ ;  /* 0x00009910180b7816 */ /* 0x000fc400000000ff */
[----:B------:R-:W-:Y:S01]  /*0200*/  LEA R17, R17, R10, 0x2 ;  /* 0x0000000a11117211 */ /* 0x000fe200078e10ff */
[----:B------:R-:W-:Y:S01]  /*0210*/  IMAD R0, R14, 0x240, R0 ;  /* 0x000002400e007824 */ /* 0x000fe200078e0200 */
[----:B------:R-:W-:Y:S02]  /*0220*/  SHF.R.U32.HI R10, RZ, 0x10, R12 ;  /* 0x00000010ff0a7819 */ /* 0x000fe4000001160c */
[----:B------:R-:W-:Y:S02]  /*0230*/  MOV R12, R11 ;  /* 0x0000000b000c7202 */ /* 0x000fe40000000f00 */
[----:B------:R-:W-:Y:S02]  /*0240*/  SHF.R.U32.HI R7, RZ, 0x10, R7 ;  /* 0x00000010ff077819 */ /* 0x000fe40000011607 */
[----:B------:R-:W-:Y:S02]  /*0250*/  PRMT R13, R10, 0x9910, RZ ;  /* 0x000099100a0d7816 */ /* 0x000fe400000000ff */
[----:B------:R-:W-:Y:S01]  /*0260*/  LOP3.LUT R11, R9, 0x3, RZ, 0xc0, !PT ;  /* 0x00000003090b7812 */ /* 0x000fe200078ec0ff */
[----:B------:R-:W-:Y:S01]  /*0270*/  IMAD R9, R12, 0x6, RZ ;  /* 0x000000060c097824 */ /* 0x000fe200078e02ff */
[----:B------:R-:W-:-:S02]  /*0280*/  PRMT R14, R7, 0x9910, RZ ;  /* 0x00009910070e7816 */ /* 0x000fc400000000ff */
[----:B------:R-:W-:Y:S01]  /*0290*/  MOV R12, R13 ;  /* 0x0000000d000c7202 */ /* 0x000fe20000000f00 */
[----:B------:R-:W-:Y:S01]  /*02a0*/  IMAD R24, R24, 0x310, R11 ;  /* 0x0000031018187824 */ /* 0x000fe200078e020b */
[----:B------:R-:W-:Y:S01]  /*02b0*/  IADD3 R15, PT, PT, RZ, -R9, RZ ;  /* 0x80000009ff0f7210 */ /* 0x000fe20007ffe0ff */
[----:B------:R-:W-:Y:S01]  /*02c0*/  IMAD R11, R14, 0x6, RZ ;  /* 0x000000060e0b7824 */ /* 0x000fe200078e02ff */
[----:B------:R-:W-:Y:S01]  /*02d0*/  LOP3.LUT R13, R8, 0x3, RZ, 0xc0, !PT ;  /* 0x00000003080d7812 */ /* 0x000fe200078ec0ff */
[----:B------:R-:W-:-:S03]  /*02e0*/  IMAD R9, R12, 0x6, RZ ;  /* 0x000000060c097824 */ /* 0x000fc600078e02ff */
[----:B------:R-:W-:Y:S01]  /*02f0*/  IADD3 R11, PT, PT, RZ, -R11, RZ ;  /* 0x8000000bff0b7210 */ /* 0x000fe20007ffe0ff */
[----:B------:R-:W-:Y:S01]  /*0300*/  IMAD R8, R10, 0x310, R13 ;  /* 0x000003100a087824 */ /* 0x000fe200078e020d */
[----:B------:R-:W-:Y:S02]  /*0310*/  IADD3 R9, PT, PT, RZ, -R9, RZ ;  /* 0x80000009ff097210 */ /* 0x000fe40007ffe0ff */
[----:B------:R-:W-:Y:S02]  /*0320*/  PRMT R13, R15, 0x7710, RZ ;  /* 0x000077100f0d7816 */ /* 0x000fe400000000ff */
[----:B------:R-:W-:Y:S02]  /*0330*/  PRMT R9, R9, 0x7710, RZ ;  /* 0x0000771009097816 */ /* 0x000fe400000000ff */
[----:B------:R-:W-:Y:S02]  /*0340*/  PRMT R11, R11, 0x7710, RZ ;  /* 0x000077100b0b7816 */ /* 0x000fe400000000ff */
[----:B------:R-:W-:-:S02]  /*0350*/  IADD3 R6, PT, PT, R6, R13, RZ ;  /* 0x0000000d06067210 */ /* 0x000fc40007ffe0ff */
[----:B------:R-:W-:Y:S02]  /*0360*/  IADD3 R2, PT, PT, R2, R9, RZ ;  /* 0x0000000902027210 */ /* 0x000fe40007ffe0ff */
[----:B------:R-:W-:Y:S02]  /*0370*/  IADD3 R4, PT, PT, R4, R11, RZ ;  /* 0x0000000b04047210 */ /* 0x000fe40007ffe0ff */
[----:B------:R-:W-:Y:S02]  /*0380*/  LOP3.LUT R10, R5, 0x3, RZ, 0xc0, !PT ;  /* 0x00000003050a7812 */ /* 0x000fe400078ec0ff */
[----:B------:R-:W-:Y:S02]  /*0390*/  LOP3.LUT R6, R6, 0xffff, RZ, 0xc0, !PT ;  /* 0x0000ffff06067812 */ /* 0x000fe400078ec0ff */
[----:B-----5:R-:W-:Y:S01]  /*03a0*/  SHF.L.U32 R5, R25, 0x2, RZ ;  /* 0x0000000219057819 */ /* 0x020fe200000006ff */
[----:B------:R-:W-:Y:S01]  /*03b0*/  IMAD R7, R7, 0x310, R10 ;  /* 0x0000031007077824 */ /* 0x000fe200078e020a */
[----:B------:R-:W-:Y:S01]  /*03c0*/  LOP3.LUT R2, R2, 0xffff, RZ, 0xc0, !PT ;  /* 0x0000ffff02027812 */ /* 0x000fe200078ec0ff */
[----:B------:R-:W-:Y:S01]  /*03d0*/  IMAD R24, R6, 0x1c, R24 ;  /* 0x0000001c06187824 */ /* 0x000fe200078e0218 */
[----:B------:R-:W-:Y:S01]  /*03e0*/  LOP3.LUT R4, R4, 0xffff, RZ, 0xc0, !PT ;  /* 0x0000ffff04047812 */ /* 0x000fe200078ec0ff */
[----:B------:R-:W-:Y:S01]  /*03f0*/  IMAD R25, R25, 0x70, RZ ;  /* 0x0000007019197824 */ /* 0x000fe200078e02ff */
[----:B------:R-:W-:-:S02]  /*0400*/  LOP3.LUT P2, RZ, R5, R6, RZ, 0xfc, !PT ;  /* 0x0000000605ff7212 */ /* 0x000fc4000784fcff */
[C---:B------:R-:W-:Y:S02]  /*0410*/  IADD3 R6, PT, PT, R5.reuse, R6, RZ ;  /* 0x0000000605067210 */ /* 0x040fe40007ffe0ff */
[C---:B------:R-:W-:Y:S02]  /*0420*/  LOP3.LUT P3, RZ, R5.reuse, R2, RZ, 0xfc, !PT ;  /* 0x0000000205ff7212 */ /* 0x040fe4000786fcff */
[C---:B------:R-:W-:Y:S02]  /*0430*/  LOP3.LUT P0, RZ, R5.reuse, R4, RZ, 0xfc, !PT ;  /* 0x0000000405ff7212 */ /* 0x040fe4000780fcff */
[C---:B------:R-:W-:Y:S01]  /*0440*/  IADD3 R9, PT, PT, R5.reuse, R2, RZ ;  /* 0x0000000205097210 */ /* 0x040fe20007ffe0ff */
[----:B------:R-:W-:Y:S01]  /*0450*/  IMAD R2, R2, 0x1c, R8 ;  /* 0x0000001c02027824 */ /* 0x000fe200078e0208 */
[----:B------:R-:W-:Y:S02]  /*0460*/  IADD3 R5, PT, PT, R5, R4, RZ ;  /* 0x0000000405057210 */ /* 0x000fe40007ffe0ff */
[----:B------:R-:W-:-:S02]  /*0470*/  ISETP.GT.U32.OR P2, PT, R6, 0x1c, !P2 ;  /* 0x0000001c0600780c */ /* 0x000fc40005744470 */
[----:B------:R-:W-:Y:S02]  /*0480*/  ISETP.GT.U32.OR P0, PT, R5, 0x1c, !P0 ;  /* 0x0000001c0500780c */ /* 0x000fe40004704470 */
[C---:B------:R-:W-:Y:S02]  /*0490*/  IADD3 R6, PT, PT, -R3.reuse, RZ, RZ ;  /* 0x000000ff03067210 */ /* 0x040fe40007ffe1ff */
[C---:B------:R-:W-:Y:S02]  /*04a0*/  IADD3 R5, PT, PT, -R3.reuse, 0x1, RZ ;  /* 0x0000000103057810 */ /* 0x040fe40007ffe1ff */
[----:B------:R-:W-:Y:S02]  /*04b0*/  IADD3 R8, PT, PT, -R3, 0x2, RZ ;  /* 0x0000000203087810 */ /* 0x000fe40007ffe1ff */
[----:B------:R-:W-:Y:S02]  /*04c0*/  LOP3.LUT R3, R6, 0x3, RZ, 0xc0, !PT ;  /* 0x0000000306037812 */ /* 0x000fe400078ec0ff */
[----:B------:R-:W-:-:S02]  /*04d0*/  LOP3.LUT R6, R5, 0x3, RZ, 0xc0, !PT ;  /* 0x0000000305067812 */ /* 0x000fc400078ec0ff */
[----:B------:R-:W-:Y:S02]  /*04e0*/  LOP3.LUT R8, R8, 0x3, RZ, 0xc0, !PT ;  /* 0x0000000308087812 */ /* 0x000fe400078ec0ff */
[----:B------:R-:W-:Y:S02]  /*04f0*/  ISETP.GT.U32.OR P3, PT, R9, 0x1c, !P3 ;  /* 0x0000001c0900780c */ /* 0x000fe40005f64470 */
[C---:B------:R-:W-:Y:S02]  /*0500*/  LOP3.LUT P5, RZ, R3.reuse, UR4, RZ, 0xfc, !PT ;  /* 0x0000000403ff7c12 */ /* 0x040fe4000f8afcff */
[----:B------:R-:W-:Y:S02]  /*0510*/  LOP3.LUT P4, RZ, R6, UR4, RZ, 0xfc, !PT ;  /* 0x0000000406ff7c12 */ /* 0x000fe4000f88fcff */
[----:B------:R-:W-:Y:S02]  /*0520*/  LOP3.LUT P1, RZ, R8, UR4, RZ, 0xfc, !PT ;  /* 0x0000000408ff7c12 */ /* 0x000fe4000f82fcff */
[----:B------:R-:W-:Y:S01]  /*0530*/  IADD3 R5, PT, PT, R3, UR4, RZ ;  /* 0x0000000403057c10 */ /* 0x000fe2000fffe0ff */
[----:B------:R-:W-:Y:S01]  /*0540*/  IMAD R3, R4, 0x1c, R7 ;  /* 0x0000001c04037824 */ /* 0x000fe200078e0207 */
[----:B------:R-:W-:-:S02]  /*0550*/  IADD3 R6, PT, PT, R6, UR4, RZ ;  /* 0x0000000406067c10 */ /* 0x000fc4000fffe0ff */
[----:B------:R-:W-:Y:S02]  /*0560*/  IADD3 R8, PT, PT, R8, UR4, RZ ;  /* 0x0000000408087c10 */ /* 0x000fe4000fffe0ff */
[----:B------:R-:W-:Y:S02]  /*0570*/  PLOP3.LUT P2, PT, P2, P5, PT, 0xf2, 0x2f ;  /* 0x00000000002f781c */ /* 0x000fe4000174be72 */
[----:B------:R-:W-:Y:S02]  /*0580*/  PLOP3.LUT P3, PT, P3, P4, PT, 0xf2, 0x2f ;  /* 0x00000000002f781c */ /* 0x000fe40001f69e72 */
[----:B------:R-:W-:Y:S02]  /*0590*/  PLOP3.LUT P1, PT, P0, P1, PT, 0xf2, 0x2f ;  /* 0x00000000002f781c */ /* 0x000fe40000723e72 */
[----:B------:R-:W-:Y:S02]  /*05a0*/  ISETP.GT.U32.OR P2, PT, R5, 0x1c, P2 ;  /* 0x0000001c0500780c */ /* 0x000fe40001744470 */
[----:B------:R-:W-:-:S02]  /*05b0*/  ISETP.GT.U32.OR P0, PT, R6, 0x1c, P3 ;  /* 0x0000001c0600780c */ /* 0x000fc40001f04470 */
[----:B----4-:R-:W-:-:S13]  /*05c0*/  ISETP.GT.U32.OR P1, PT, R8, 0x1c, P1 ;  /* 0x0000001c0800780c */ /* 0x010fda0000f24470 */
.L_x_1:
[----:B------:R-:W0:Y:S01]  /*05d0*/  @!P0 LDC.64 R4, c[0x0][0x380] ;  /* 0x0000e000ff048b82 */ /* 0x000e220000000a00 */
[----:B------:R-:W-:Y:S01]  /*05e0*/  IADD3 R9, PT, PT, R25, UR4, RZ ;  /* 0x0000000419097c10 */ /* 0x000fe2000fffe0ff */
[----:B------:R-:W1:Y:S01]  /*05f0*/  S2R R26, SR_TID.Y ;  /* 0x00000000001a7919 */ /* 0x000e620000002200 */
[----:B------:R-:W-:Y:S02]  /*0600*/  MOV R28, RZ ;  /* 0x000000ff001c7202 */ /* 0x000fe40000000f00 */
[----:B------:R-:W-:Y:S01]  /*0610*/  MOV R10, RZ ;  /* 0x000000ff000a7202 */ /* 0x000fe20000000f00 */
[----:B------:R-:W-:Y:S02]  /*0620*/  IMAD R9, R16, 0x1880, R9 ;  /* 0x0000188010097824 */ /* 0x000fe400078e0209 */
[----:B------:R-:W2:Y:S08]  /*0630*/  @!P2 LDC.64 R6, c[0x0][0x380] ;  /* 0x0000e000ff06ab82 */ /* 0x000eb00000000a00 */
[----:B------:R-:W3:Y:S01]  /*0640*/  LDC.64 R30, c[0x0][0x388] ;  /* 0x0000e200ff1e7b82 */ /* 0x000ee20000000a00 */
[----:B------:R-:W-:-:S02]  /*0650*/  IADD3 R13, PT, PT, R9, -0x1d, RZ ;  /* 0xffffffe3090d7810 */ /* 0x000fc40007ffe0ff */
[----:B------:R-:W-:-:S05]  /*0660*/  MOV R32, RZ ;  /* 0x000000ff00207202 */ /* 0x000fca0000000f00 */
[----:B------:R-:W4:Y:S01]  /*0670*/  S2UR UR6, SR_CgaCtaId ;  /* 0x00000000000679c3 */ /* 0x000f220000008800 */
[-C--:B------:R-:W-:Y:S01]  /*0680*/  @!P0 IADD3 R11, PT, PT, R2, R13.reuse, RZ ;  /* 0x0000000d020b8210 */ /* 0x080fe20007ffe0ff */
[----:B------:R-:W-:Y:S01]  /*0690*/  UMOV UR5, 0x400 ;  /* 0x0000040000057882 */ /* 0x000fe20000000000 */
[----:B------:R-:W-:Y:S01]  /*06a0*/  @!P2 IADD3 R9, PT, PT, R24, R13, RZ ;  /* 0x0000000d1809a210 */ /* 0x000fe20007ffe0ff */
[----:B------:R-:W5:Y:S02]  /*06b0*/  LDCU.64 UR10, c[0x0][0x388] ;  /* 0x00007100ff0a77ac */ /* 0x000f640008000a00 */
[----:B0-----:R-:W-:Y:S02]  /*06c0*/  @!P0 IMAD.WIDE R4, R11, 0x4, R4 ;  /* 0x000000040b048825 */ /* 0x001fe400078e0204 */
[----:B------:R-:W0:Y:S02]  /*06d0*/  S2R R11, SR_TID.Z ;  /* 0x00000000000b7919 */ /* 0x000e240000002300 */
[----:B--2---:R-:W-:-:S02]  /*06e0*/  @!P2 IMAD.WIDE R6, R9, 0x4, R6 ;  /* 0x000000040906a825 */ /* 0x004fc400078e0206 */
[----:B------:R-:W2:Y:S01]  /*06f0*/  @!P1 LDC.64 R8, c[0x0][0x380] ;  /* 0x0000e000ff089b82 */ /* 0x000ea20000000a00 */
[----:B-1----:R-:W-:Y:S01]  /*0700*/  SHF.L.U32 R15, R26, 0x2, RZ ;  /* 0x000000021a0f7819 */ /* 0x002fe200000006ff */
[----:B------:R1:W5:Y:S01]  /*0710*/  @!P0 LDG.E.CONSTANT R28, desc[UR8][R4.64] ;  /* 0x00000008041c8981 */ /* 0x000362000c1e9900 */
[----:B------:R-:W-:Y:S02]  /*0720*/  @!P1 IADD3 R21, PT, PT, R3, R13, RZ ;  /* 0x0000000d03159210 */ /* 0x000fe40007ffe0ff */
[----:B------:R-:W-:Y:S01]  /*0730*/  SHF.R.U32.HI R13, RZ, 0x1, R26 ;  /* 0x00000001ff0d7819 */ /* 0x000fe2000001161a */
[----:B------:R-:W5:Y:S01]  /*0740*/  @!P2 LDG.E.CONSTANT R10, desc[UR8][R6.64] ;  /* 0x00000008060aa981 */ /* 0x000f62000c1e9900 */
[----:B------:R-:W-:-:S03]  /*0750*/  LOP3.LUT R12, R15, 0x4, RZ, 0xc0, !PT ;  /* 0x000000040f0c7812 */ /* 0x000fc600078ec0ff */
[----:B------:R-:W-:Y:S01]  /*0760*/  IMAD R20, R13, 0x240, RZ ;  /* 0x000002400d147824 */ /* 0x000fe200078e02ff */
[----:B------:R-:W-:Y:S01]  /*0770*/  BAR.SYNC.DEFER_BLOCKING 0x0 ;  /* 0x0000000000007b1d */ /* 0x000fe20000010000 */
[----:B-1----:R-:W-:-:S04]  /*0780*/  LEA R5, R12, R12, 0x3 ;  /* 0x0000000c0c057211 */ /* 0x002fc800078e18ff */
[----:B------:R-:W-:Y:S02]  /*0790*/  LOP3.LUT R5, R20, R5, RZ, 0xfc, !PT ;  /* 0x0000000514057212 */ /* 0x000fe400078efcff */
[----:B0-----:R-:W-:-:S05]  /*07a0*/  LEA R14, R11, R16, 0x4 ;  /* 0x000000100b0e7211 */ /* 0x001fca00078e20ff */
[----:B------:R-:W-:-:S05]  /*07b0*/  IMAD R14, R14, 0x48, RZ ;  /* 0x000000480e0e7824 */ /* 0x000fca00078e02ff */
[----:B------:R-:W-:Y:S01]  /*07c0*/  IADD3 R5, PT, PT, R14, R5, RZ ;  /* 0x000000050e057210 */ /* 0x000fe20007ffe0ff */
[----:B--2---:R-:W-:-:S04]  /*07d0*/  @!P1 IMAD.WIDE R8, R21, 0x4, R8 ;  /* 0x0000000415089825 */ /* 0x004fc800078e0208 */
[----:B---3--:R-:W-:Y:S01]  /*07e0*/  IMAD.WIDE.U32 R22, R5, 0x4, R30 ;  /* 0x0000000405167825 */ /* 0x008fe200078e001e */
[----:B------:R-:W2:Y:S04]  /*07f0*/  @!P1 LDG.E.CONSTANT R32, desc[UR8][R8.64] ;  /* 0x0000000808209981 */ /* 0x000ea8000c1e9900 */
[----:B------:R-:W3:Y:S04]  /*0800*/  LDG.E.CONSTANT R4, desc[UR8][R22.64] ;  /* 0x0000000816047981 */ /* 0x000ee8000c1e9900 */
[----:B------:R-:W3:Y:S04]  /*0810*/  LDG.E.CONSTANT R5, desc[UR8][R22.64+0x4] ;  /* 0x0000040816057981 */ /* 0x000ee8000c1e9900 */
[----:B------:R-:W3:Y:S04]  /*0820*/  LDG.E.CONSTANT R6, desc[UR8][R22.64+0x8] ;  /* 0x0000080816067981 */ /* 0x000ee8000c1e9900 */
[----:B------:R-:W3:Y:S01]  /*0830*/  LDG.E.CONSTANT R7, desc[UR8][R22.64+0xc] ;  /* 0x00000c0816077981 */ /* 0x000ee2000c1e9900 */
[----:B------:R-:W-:Y:S01]  /*0840*/  IADD3 R21, PT, PT, R15, 0x1, RZ ;  /* 0x000000010f157810 */ /* 0x000fe20007ffe0ff */
[----:B------:R-:W-:-:S02]  /*0850*/  IMAD R12, R26, 0x24, RZ ;  /* 0x000000241a0c7824 */ /* 0x000fc400078e02ff */
[----:B------:R-:W3:Y:S01]  /*0860*/  LDG.E.CONSTANT R8, desc[UR8][R22.64+0x10] ;  /* 0x0000100816087981 */ /* 0x000ee2000c1e9900 */
[----:B------:R-:W-:Y:S01]  /*0870*/  LOP3.LUT R21, R21, 0x5, RZ, 0xc0, !PT ;  /* 0x0000000515157812 */ /* 0x000fe200078ec0ff */
[----:B------:R-:W-:Y:S02]  /*0880*/  UIADD3 UR7, UPT, UPT, UR5, 0x300, URZ ;  /* 0x0000030005077890 */ /* 0x000fe4000fffe0ff */
[----:B------:R-:W3:Y:S02]  /*0890*/  LDG.E.CONSTANT R9, desc[UR8][R22.64+0x14] ;  /* 0x0000140816097981 */ /* 0x000ee4000c1e9900 */
[----:B------:R-:W-:Y:S01]  /*08a0*/  IMAD R21, R21, 0x9, RZ ;  /* 0x0000000915157824 */ /* 0x000fe200078e02ff */
[----:B----4-:R-:W-:-:S04]  /*08b0*/  ULEA UR7, UR6, UR7, 0x18 ;  /* 0x0000000706077291 */ /* 0x010fc8000f8ec0ff */
[----:B------:R-:W-:-:S04]  /*08c0*/  LOP3.LUT R21, R20, R21, RZ, 0xfc, !PT ;  /* 0x0000001514157212 */ /* 0x000fc800078efcff */
[----:B------:R-:W-:-:S05]  /*08d0*/  IADD3 R21, PT, PT, R14, R21, RZ ;  /* 0x000000150e157210 */ /* 0x000fca0007ffe0ff */
[----:B------:R-:W-:Y:S01]  /*08e0*/  IMAD.WIDE.U32 R34, R21, 0x4, R30 ;  /* 0x0000000415227825 */ /* 0x000fe200078e001e */
[----:B-----5:R0:W-:Y:S04]  /*08f0*/  STS [R17+0x4], R28 ;  /* 0x0000041c11007388 */ /* 0x0201e80000000800 */
[----:B------:R1:W-:Y:S01]  /*0900*/  STS [R17], R10 ;  /* 0x0000000a11007388 */ /* 0x0003e20000000800 */
[----:B0-----:R-:W-:-:S03]  /*0910*/  IMAD R28, R11, 0x90, R12 ;  /* 0x000000900b1c7824 */ /* 0x001fc600078e020c */
[----:B------:R-:W4:Y:S04]  /*0920*/  LDG.E.CONSTANT R11, desc[UR8][R22.64+0x1c] ;  /* 0x00001c08160b7981 */ /* 0x000f28000c1e9900 */
[----:B-1----:R-:W4:Y:S01]  /*0930*/  LDG.E.CONSTANT R10, desc[UR8][R22.64+0x18] ;  /* 0x00001808160a7981 */ /* 0x002f22000c1e9900 */
[----:B------:R-:W-:-:S03]  /*0940*/  LEA R28, R28, UR7, 0x2 ;  /* 0x000000071c1c7c11 */ /* 0x000fc6000f8e10ff */
[----:B--2---:R-:W-:Y:S04]  /*0950*/  STS [R17+0x8], R32 ;  /* 0x0000082011007388 */ /* 0x004fe80000000800 */
[----:B---3--:R0:W-:Y:S04]  /*0960*/  STS.128 [R28], R4 ;  /* 0x000000041c007388 */ /* 0x0081e80000000c00 */
[----:B0-----:R-:W2:Y:S04]  /*0970*/  LDG.E.CONSTANT R4, desc[UR8][R22.64+0x20] ;  /* 0x0000200816047981 */ /* 0x001ea8000c1e9900 */
[----:B------:R-:W2:Y:S04]  /*0980*/  LDG.E.CONSTANT R5, desc[UR8][R34.64] ;  /* 0x0000000822057981 */ /* 0x000ea8000c1e9900 */
[----:B------:R-:W2:Y:S04]  /*0990*/  LDG.E.CONSTANT R6, desc[UR8][R34.64+0x4] ;  /* 0x0000040822067981 */ /* 0x000ea8000c1e9900 */
[----:B------:R-:W2:Y:S01]  /*09a0*/  LDG.E.CONSTANT R7, desc[UR8][R34.64+0x8] ;  /* 0x0000080822077981 */ /* 0x000ea2000c1e9900 */
[----:B------:R-:W-:-:S04]  /*09b0*/  IADD3 R15, PT, PT, R15, 0x2, RZ ;  /* 0x000000020f0f7810 */ /* 0x000fc80007ffe0ff */
[----:B------:R-:W-:-:S04]  /*09c0*/  LOP3.LUT R15, R15, 0x6, RZ, 0xc0, !PT ;  /* 0x000000060f0f7812 */ /* 0x000fc800078ec0ff */
[----:B------:R-:W-:-:S04]  /*09d0*/  LEA R15, R15, R15, 0x3 ;  /* 0x0000000f0f0f7211 */ /* 0x000fc800078e18ff */
[----:B------:R-:W-:-:S04]  /*09e0*/  LOP3.LUT R15, R20, R15, RZ, 0xfc, !PT ;  /* 0x0000000f140f7212 */ /* 0x000fc800078efcff */
[----:B------:R-:W-:-:S05]  /*09f0*/  IADD3 R15, PT, PT, R14, R15, RZ ;  /* 0x0000000f0e0f7210 */ /* 0x000fca0007ffe0ff */
[----:B------:R-:W-:-:S04]  /*0a00*/  IMAD.WIDE.U32 R32, R15, 0x4, R30 ;  /* 0x000000040f207825 */ /* 0x000fc800078e001e */
[----:B------:R-:W-:Y:S01]  /*0a10*/  IMAD R12, R13, 0x1f8, R12 ;  /* 0x000001f80d0c7824 */ /* 0x000fe200078e020c */
[----:B------:R-:W3:Y:S04]  /*0a20*/  LDG.E.CONSTANT R20, desc[UR8][R32.64+0x8] ;  /* 0x0000080820147981 */ /* 0x000ee8000c1e9900 */
[----:B------:R-:W3:Y:S04]  /*0a30*/  LDG.E.CONSTANT R21, desc[UR8][R32.64+0xc] ;  /* 0x00000c0820157981 */ /* 0x000ee8000c1e9900 */
[----:B------:R-:W3:Y:S04]  /*0a40*/  LDG.E.CONSTANT R22, desc[UR8][R32.64+0x10] ;  /* 0x0000100820167981 */ /* 0x000ee8000c1e9900 */
[----:B------:R-:W3:Y:S04]  /*0a50*/  LDG.E.CONSTANT R23, desc[UR8][R32.64+0x14] ;  /* 0x0000140820177981 */ /* 0x000ee8000c1e9900 */
[----:B------:R-:W5:Y:S04]  /*0a60*/  LDG.E.CONSTANT R13, desc[UR8][R32.64+0x1c] ;  /* 0x00001c08200d7981 */ /* 0x000f68000c1e9900 */
[----:B----4-:R0:W-:Y:S04]  /*0a70*/  STS.128 [R28+0x10], R8 ;  /* 0x000010081c007388 */ /* 0x0101e80000000c00 */
[----:B0-----:R-:W4:Y:S04]  /*0a80*/  LDG.E.CONSTANT R8, desc[UR8][R34.64+0xc] ;  /* 0x00000c0822087981 */ /* 0x001f28000c1e9900 */
[----:B------:R-:W4:Y:S04]  /*0a90*/  LDG.E.CONSTANT R9, desc[UR8][R34.64+0x10] ;  /* 0x0000100822097981 */ /* 0x000f28000c1e9900 */
[----:B------:R-:W4:Y:S04]  /*0aa0*/  LDG.E.CONSTANT R10, desc[UR8][R34.64+0x14] ;  /* 0x00001408220a7981 */ /* 0x000f28000c1e9900 */
[----:B------:R-:W4:Y:S04]  /*0ab0*/  LDG.E.CONSTANT R11, desc[UR8][R34.64+0x18] ;  /* 0x00001808220b7981 */ /* 0x000f28000c1e9900 */
[----:B--2---:R0:W-:Y:S04]  /*0ac0*/  STS.128 [R28+0x20], R4 ;  /* 0x000020041c007388 */ /* 0x0041e80000000c00 */
[----:B0-----:R-:W2:Y:S04]  /*0ad0*/  LDG.E.CONSTANT R4, desc[UR8][R34.64+0x1c] ;  /* 0x00001c0822047981 */ /* 0x001ea8000c1e9900 */
[----:B------:R0:W2:Y:S04]  /*0ae0*/  LDG.E.CONSTANT R5, desc[UR8][R34.64+0x20] ;  /* 0x0000200822057981 */ /* 0x0000a8000c1e9900 */
[----:B------:R-:W2:Y:S04]  /*0af0*/  LDG.E.CONSTANT R6, desc[UR8][R32.64] ;  /* 0x0000000820067981 */ /* 0x000ea8000c1e9900 */
[----:B------:R-:W2:Y:S04]  /*0b00*/  LDG.E.CONSTANT R7, desc[UR8][R32.64+0x4] ;  /* 0x0000040820077981 */ /* 0x000ea8000c1e9900 */
[----:B----4-:R1:W-:Y:S02]  /*0b10*/  STS.128 [R28+0x30], R8 ;  /* 0x000030081c007388 */ /* 0x0103e40000000c00 */
[----:B-1----:R-:W-:-:S02]  /*0b20*/  IADD3 R9, PT, PT, R12, 0x1b, RZ ;  /* 0x0000001b0c097810 */ /* 0x002fc40007ffe0ff */
[----:B------:R-:W5:Y:S02]  /*0b30*/  LDG.E.CONSTANT R12, desc[UR8][R32.64+0x18] ;  /* 0x00001808200c7981 */ /* 0x000f64000c1e9900 */
[CC--:B------:R-:W-:Y:S02]  /*0b40*/  IADD3 R8, P3, PT, R14.reuse, R9.reuse, RZ ;  /* 0x000000090e087210 */ /* 0x0c0fe40007f7e0ff */
[----:B------:R-:W-:Y:S02]  /*0b50*/  IADD3 R9, PT, PT, R14, R9, RZ ;  /* 0x000000090e097210 */ /* 0x000fe40007ffe0ff */
[----:B------:R-:W-:Y:S01]  /*0b60*/  IADD3.X R11, PT, PT, RZ, RZ, RZ, P3, !PT ;  /* 0x000000ffff0b7210 */ /* 0x000fe20001ffe4ff */
[----:B------:R-:W5:Y:S01]  /*0b70*/  LDG.E.CONSTANT R14, desc[UR8][R32.64+0x20] ;  /* 0x00002008200e7981 */ /* 0x000f62000c1e9900 */
[----:B0-----:R-:W-:Y:S01]  /*0b80*/  LEA R34, P3, R8, UR10, 0x2 ;  /* 0x0000000a08227c11 */ /* 0x001fe2000f8610ff */
[----:B------:R-:W-:-:S03]  /*0b90*/  IMAD.WIDE.U32 R30, R9, 0x4, R30 ;  /* 0x00000004091e7825 */ /* 0x000fc600078e001e */
[----:B------:R-:W-:Y:S02]  /*0ba0*/  LEA.HI.X R35, R8, UR11, R11, 0x2, P3 ;  /* 0x0000000b08237c11 */ /* 0x000fe400098f140b */
[----:B------:R-:W5:Y:S04]  /*0bb0*/  LDG.E.CONSTANT R15, desc[UR8][R30.64] ;  /* 0x000000081e0f7981 */ /* 0x000f68000c1e9900 */
[----:B------:R-:W4:Y:S04]  /*0bc0*/  LDG.E.CONSTANT R8, desc[UR8][R34.64+0x14] ;  /* 0x0000140822087981 */ /* 0x000f28000c1e9900 */
[----:B------:R-:W4:Y:S04]  /*0bd0*/  LDG.E.CONSTANT R9, desc[UR8][R34.64+0x18] ;  /* 0x0000180822097981 */ /* 0x000f28000c1e9900 */
[----:B------:R-:W4:Y:S04]  /*0be0*/  LDG.E.CONSTANT R10, desc[UR8][R34.64+0x1c] ;  /* 0x00001c08220a7981 */ /* 0x000f28000c1e9900 */
[----:B------:R-:W4:Y:S04]  /*0bf0*/  LDG.E.CONSTANT R11, desc[UR8][R34.64+0x20] ;  /* 0x00002008220b7981 */ /* 0x000f28000c1e9900 */
[----:B--2---:R0:W-:Y:S04]  /*0c00*/  STS.128 [R28+0x40], R4 ;  /* 0x000040041c007388 */ /* 0x0041e80000000c00 */
[----:B0-----:R-:W2:Y:S04]  /*0c10*/  LDG.E.CONSTANT R4, desc[UR8][R34.64+0x4] ;  /* 0x0000040822047981 */ /* 0x001ea8000c1e9900 */
[----:B------:R-:W2:Y:S04]  /*0c20*/  LDG.E.CONSTANT R5, desc[UR8][R34.64+0x8] ;  /* 0x0000080822057981 */ /* 0x000ea8000c1e9900 */
[----:B------:R-:W2:Y:S04]  /*0c30*/  LDG.E.CONSTANT R6, desc[UR8][R34.64+0xc] ;  /* 0x00000c0822067981 */ /* 0x000ea8000c1e9900 */
[----:B------:R-:W2:Y:S04]  /*0c40*/  LDG.E.CONSTANT R7, desc[UR8][R34.64+0x10] ;  /* 0x0000100822077981 */ /* 0x000ea8000c1e9900 */
[----:B---3--:R0:W-:Y:S01]  /*0c50*/  STS.128 [R28+0x50], R20 ;  /* 0x000050141c007388 */ /* 0x0081e20000000c00 */
[----:B------:R-:W-:-:S06]  /*0c60*/  ULEA UR5, UR6, UR5, 0x18 ;  /* 0x0000000506057291 */ /* 0x000fcc000f8ec0ff */
[----:B0-----:R-:W-:Y:S01]  /*0c70*/  LEA R22, R26, UR5, 0x4 ;  /* 0x000000051a167c11 */ /* 0x001fe2000f8e20ff */
[----:B------:R-:W-:-:S03]  /*0c80*/  UMOV UR5, 0x120 ;  /* 0x0000012000057882 */ /* 0x000fc60000000000 */
[----:B------:R-:W-:Y:S01]  /*0c90*/  IADD3 R22, PT, PT, R22, 0x60, RZ ;  /* 0x0000006016167810 */ /* 0x000fe20007ffe0ff */
[----:B-----5:R0:W-:Y:S04]  /*0ca0*/  STS.128 [R28+0x60], R12 ;  /* 0x0000600c1c007388 */ /* 0x0201e80000000c00 */
[----:B----4-:R0:W-:Y:S04]  /*0cb0*/  STS.128 [R28+0x80], R8 ;  /* 0x000080081c007388 */ /* 0x0101e80000000c00 */
[----:B--2---:R0:W-:Y:S01]  /*0cc0*/  STS.128 [R28+0x70], R4 ;  /* 0x000070041c007388 */ /* 0x0041e20000000c00 */
[----:B------:R-:W-:Y:S06]  /*0cd0*/  BAR.SYNC.DEFER_BLOCKING 0x0 ;  /* 0x0000000000007b1d */ /* 0x000fec0000010000 */
.L_x_0:
[----:B0-----:R-:W-:Y:S04]  /*0ce0*/  LDS.64 R4, [R0+UR5+-0x120] ;  /* 0xfffee00500047984 */ /* 0x001fe80008000a00 */
[----:B------:R-:W0:Y:S04]  /*0cf0*/  LDS.128 R8, [R22+-0x60] ;  /* 0xffffa00016087984 */ /* 0x000e280000000c00 */
[----:B------:R-:W1:Y:S04]  /*0d00*/  LDS.64 R20, [R0+UR5] ;  /* 0x0000000500147984 */ /* 0x000e680008000a00 */
[----:B------:R-:W-:Y:S04]  /*0d10*/  LDS.64 R14, [R0+UR5+0x8] ;  /* 0x00000805000e7984 */ /* 0x000fe80008000a00 */
[----:B------:R-:W-:Y:S01]  /*0d20*/  LDS.64 R12, [R0+UR5+-0x110] ;  /* 0xfffef005000c7984 */ /* 0x000fe20008000a00 */
[----:B0-----:R-:W-:Y:S01]  /*0d30*/  FFMA R6, R8, R4, R19 ;  /* 0x0000000408067223 */ /* 0x001fe20000000013 */
[----:B------:R-:W-:-:S02]  /*0d40*/  FFMA R7, R4, R9, R18 ;  /* 0x0000000904077223 */ /* 0x000fc40000000012 */
[----:B------:R-:W0:Y:S01]  /*0d50*/  LDS.64 R18, [R0+UR5+-0x118] ;  /* 0xfffee80500127984 */ /* 0x000e220008000a00 */
[CC--:B------:R-:W-:Y:S01]  /*0d60*/  FFMA R23, R9.reuse, R5.reuse, R6 ;  /* 0x0000000509177223 */ /* 0x0c0fe20000000006 */
[----:B------:R-:W-:Y:S01]  /*0d70*/  FFMA R26, R10, R5, R7 ;  /* 0x000000050a1a7223 */ /* 0x000fe20000000007 */
[----:B-1----:R-:W-:Y:S01]  /*0d80*/  FFMA R8, R8, R20, R27 ;  /* 0x0000001408087223 */ /* 0x002fe2000000001b */
[----:B------:R-:W1:Y:S01]  /*0d90*/  LDS.128 R4, [R22+-0x50] ;  /* 0xffffb00016047984 */ /* 0x000e620000000c00 */
[----:B------:R-:W-:Y:S02]  /*0da0*/  FFMA R29, R20, R9, R29 ;  /* 0x00000009141d7223 */ /* 0x000fe4000000001d */
[-C--:B------:R-:W-:Y:S02]  /*0db0*/  FFMA R9, R9, R21.reuse, R8 ;  /* 0x0000001509097223 */ /* 0x080fe40000000008 */
[----:B------:R-:W-:Y:S02]  /*0dc0*/  FFMA R29, R10, R21, R29 ;  /* 0x000000150a1d7223 */ /* 0x000fe4000000001d */
[----:B------:R-:W2:Y:S01]  /*0dd0*/  LDS.64 R20, [R0+UR5+0x10] ;  /* 0x0000100500147984 */ /* 0x000ea20008000a00 */
[-C--:B0-----:R-:W-:Y:S01]  /*0de0*/  FFMA R23, R18, R10.reuse, R23 ;  /* 0x0000000a12177223 */ /* 0x081fe20000000017 */
[----:B------:R-:W-:Y:S01]  /*0df0*/  FFMA R10, R14, R10, R9 ;  /* 0x0000000a0e0a7223 */ /* 0x000fe20000000009 */
[-C--:B------:R-:W-:Y:S01]  /*0e00*/  FFMA R26, R18, R11.reuse, R26 ;  /* 0x0000000b121a7223 */ /* 0x080fe2000000001a */
[----:B------:R-:W-:Y:S01]  /*0e10*/  FFMA R14, R14, R11, R29 ;  /* 0x0000000b0e0e7223 */ /* 0x000fe2000000001d */
[C---:B-1----:R-:W-:Y:S01]  /*0e20*/  FFMA R23, R4.reuse, R19, R23 ;  /* 0x0000001304177223 */ /* 0x042fe20000000017 */
[----:B------:R-:W-:Y:S01]  /*0e30*/  FFMA R27, R4, R15, R10 ;  /* 0x0000000f041b7223 */ /* 0x000fe2000000000a */
[C---:B------:R-:W-:Y:S01]  /*0e40*/  FFMA R29, R5.reuse, R19, R26 ;  /* 0x00000013051d7223 */ /* 0x040fe2000000001a */
[----:B------:R-:W-:Y:S01]  /*0e50*/  LDS.128 R8, [R22+-0x40] ;  /* 0xffffc00016087984 */ /* 0x000fe20000000c00 */
[C---:B------:R-:W-:Y:S01]  /*0e60*/  FFMA R23, R12.reuse, R5, R23 ;  /* 0x000000050c177223 */ /* 0x040fe20000000017 */
[----:B------:R-:W-:Y:S01]  /*0e70*/  FFMA R31, R5, R15, R14 ;  /* 0x0000000f051f7223 */ /* 0x000fe2000000000e */
[-C--:B------:R-:W-:Y:S01]  /*0e80*/  FFMA R12, R12, R6.reuse, R29 ;  /* 0x000000060c0c7223 */ /* 0x080fe2000000001d */
[----:B------:R-:W0:Y:S01]  /*0e90*/  LDS.64 R18, [R0+UR5+-0x108] ;  /* 0xfffef80500127984 */ /* 0x000e220008000a00 */
[----:B--2---:R-:W-:Y:S01]  /*0ea0*/  FFMA R4, R20, R5, R27 ;  /* 0x0000000514047223 */ /* 0x004fe2000000001b */
[-C--:B------:R-:W-:Y:S01]  /*0eb0*/  FFMA R5, R6, R13.reuse, R23 ;  /* 0x0000000d06057223 */ /* 0x080fe20000000017 */
[----:B------:R-:W-:Y:S01]  /*0ec0*/  FFMA R13, R7, R13, R12 ;  /* 0x0000000d070d7223 */ /* 0x000fe2000000000c */
[----:B------:R-:W1:Y:S01]  /*0ed0*/  LDS.64 R14, [R0+UR5+0x18] ;  /* 0x00001805000e7984 */ /* 0x000e620008000a00 */
[----:B------:R-:W-:Y:S01]  /*0ee0*/  FFMA R20, R20, R6, R31 ;  /* 0x0000000614147223 */ /* 0x000fe2000000001f */
[----:B------:R-:W-:-:S03]  /*0ef0*/  FFMA R23, R6, R21, R4 ;  /* 0x0000001506177223 */ /* 0x000fc60000000004 */
[----:B------:R-:W-:Y:S02]  /*0f00*/  FFMA R29, R7, R21, R20 ;  /* 0x00000015071d7223 */ /* 0x000fe40000000014 */
[----:B------:R-:W-:Y:S01]  /*0f10*/  LDS.64 R20, [R0+UR5+0x20] ;  /* 0x0000200500147984 */ /* 0x000fe20008000a00 */
[----:B0-----:R-:W-:Y:S01]  /*0f20*/  FFMA R4, R8, R18, R5 ;  /* 0x0000001208047223 */ /* 0x001fe20000000005 */
[----:B------:R-:W-:Y:S02]  /*0f30*/  FFMA R5, R18, R9, R13 ;  /* 0x0000000912057223 */ /* 0x000fe4000000000d */
[----:B------:R-:W0:Y:S01]  /*0f40*/  LDS.64 R12, [R0+UR5+-0x100] ;  /* 0xffff0005000c7984 */ /* 0x000e220008000a00 */
[-C--:B------:R-:W-:Y:S01]  /*0f50*/  FFMA R27, R9, R19.reuse, R4 ;  /* 0x00000013091b7223 */ /* 0x080fe20000000004 */
[----:B------:R-:W-:Y:S01]  /*0f60*/  FFMA R26, R10, R19, R5 ;  /* 0x000000130a1a7223 */ /* 0x000fe20000000005 */
[----:B-1----:R-:W-:Y:S01]  /*0f70*/  FFMA R8, R8, R14, R23 ;  /* 0x0000000e08087223 */ /* 0x002fe20000000017 */
[----:B------:R-:W1:Y:S01]  /*0f80*/  LDS.128 R4, [R22] ;  /* 0x0000000016047984 */ /* 0x000e620000000c00 */
[----:B------:R-:W-:-:S02]  /*0f90*/  FFMA R29, R14, R9, R29 ;  /* 0x000000090e1d7223 */ /* 0x000fc4000000001d */
[-C--:B------:R-:W-:Y:S01]  /*0fa0*/  FFMA R9, R9, R15.reuse, R8 ;  /* 0x0000000f09097223 */ /* 0x080fe20000000008 */
[----:B------:R-:W2:Y:S01]  /*0fb0*/  LDS.64 R18, [R0+UR5+-0xf8] ;  /* 0xffff080500127984 */ /* 0x000ea20008000a00 */
[----:B------:R-:W-:-:S03]  /*0fc0*/  FFMA R29, R10, R15, R29 ;  /* 0x0000000f0a1d7223 */ /* 0x000fc6000000001d */
[----:B------:R-:W3:Y:S01]  /*0fd0*/  LDS.64 R14, [R0+UR5+0x28] ;  /* 0x00002805000e7984 */ /* 0x000ee20008000a00 */
[-C--:B0-----:R-:W-:Y:S01]  /*0fe0*/  FFMA R23, R12, R10.reuse, R27 ;  /* 0x0000000a0c177223 */ /* 0x081fe2000000001b */
[----:B------:R-:W-:Y:S01]  /*0ff0*/  FFMA R10, R20, R10, R9 ;  /* 0x0000000a140a7223 */ /* 0x000fe20000000009 */
[-C--:B------:R-:W-:Y:S01]  /*1000*/  FFMA R26, R12, R11.reuse, R26 ;  /* 0x0000000b0c1a7223 */ /* 0x080fe2000000001a */
[----:B------:R-:W-:Y:S01]  /*1010*/  FFMA R20, R20, R11, R29 ;  /* 0x0000000b14147223 */ /* 0x000fe2000000001d */
[C---:B-1----:R-:W-:Y:S01]  /*1020*/  FFMA R23, R4.reuse, R13, R23 ;  /* 0x0000000d04177223 */ /* 0x042fe20000000017 */
[----:B------:R-:W-:Y:S01]  /*1030*/  FFMA R29, R4, R21, R10 ;  /* 0x00000015041d7223 */ /* 0x000fe2000000000a */
[C---:B------:R-:W-:Y:S01]  /*1040*/  FFMA R27, R5.reuse, R13, R26 ;  /* 0x0000000d051b7223 */ /* 0x040fe2000000001a */
[----:B------:R-:W-:Y:S01]  /*1050*/  FFMA R31, R5, R21, R20 ;  /* 0x00000015051f7223 */ /* 0x000fe20000000014 */
[----:B------:R-:W-:Y:S01]  /*1060*/  LDS.64 R12, [R0+UR5+-0xf0] ;  /* 0xffff1005000c7984 */ /* 0x000fe20008000a00 */
[C---:B--2---:R-:W-:Y:S01]  /*1070*/  FFMA R23, R18.reuse, R5, R23 ;  /* 0x0000000512177223 */ /* 0x044fe20000000017 */
[----:B------:R-:W-:-:S02]  /*1080*/  FFMA R18, R18, R6, R27 ;  /* 0x0000000612127223 */ /* 0x000fc4000000001b */
[----:B------:R-:W0:Y:S01]  /*1090*/  LDS.128 R8, [R22+0x10] ;  /* 0x0000100016087984 */ /* 0x000e220000000c00 */
[C---:B---3--:R-:W-:Y:S01]  /*10a0*/  FFMA R4, R14.reuse, R5, R29 ;  /* 0x000000050e047223 */ /* 0x048fe2000000001d */
[----:B------:R-:W-:Y:S01]  /*10b0*/  FFMA R14, R14, R6, R31 ;  /* 0x000000060e0e7223 */ /* 0x000fe2000000001f */
[CC--:B------:R-:W-:Y:S01]  /*10c0*/  FFMA R23, R6.reuse, R19.reuse, R23 ;  /* 0x0000001306177223 */ /* 0x0c0fe20000000017 */
[----:B------:R-:W1:Y:S01]  /*10d0*/  LDS.64 R20, [R0+UR5+0x30] ;  /* 0x0000300500147984 */ /* 0x000e620008000a00 */
[C---:B------:R-:W-:Y:S01]  /*10e0*/  FFMA R27, R7.reuse, R19, R18 ;  /* 0x00000013071b7223 */ /* 0x040fe20000000012 */
[-C--:B------:R-:W-:Y:S01]  /*10f0*/  FFMA R5, R6, R15.reuse, R4 ;  /* 0x0000000f06057223 */ /* 0x080fe20000000004 */
[----:B------:R-:W-:Y:S01]  /*1100*/  FFMA R7, R7, R15, R14 ;  /* 0x0000000f07077223 */ /* 0x000fe2000000000e */
[----:B------:R-:W-:Y:S04]  /*1110*/  LDS.64 R18, [R0+UR5+0x38] ;  /* 0x0000380500127984 */ /* 0x000fe80008000a00 */
[----:B------:R-:W2:Y:S01]  /*1120*/  LDS.64 R14, [R0+UR5+-0xe8] ;  /* 0xffff1805000e7984 */ /* 0x000ea20008000a00 */
[----:B0-----:R-:W-:Y:S01]  /*1130*/  FFMA R26, R8, R12, R23 ;  /* 0x0000000c081a7223 */ /* 0x001fe20000000017 */
[-C--:B------:R-:W-:Y:S01]  /*1140*/  FFMA R27, R12, R9.reuse, R27 ;  /* 0x000000090c1b7223 */ /* 0x080fe2000000001b */
[----:B-1----:R-:W-:Y:S01]  /*1150*/  FFMA R8, R8, R20, R5 ;  /* 0x0000001408087223 */ /* 0x002fe20000000005 */
[----:B------:R-:W-:-:S02]  /*1160*/  FFMA R12, R20, R9, R7 ;  /* 0x00000009140c7223 */ /* 0x000fc40000000007 */
[C---:B------:R-:W-:Y:S01]  /*1170*/  FFMA R20, R10.reuse, R13, R27 ;  /* 0x0000000d0a147223 */ /* 0x040fe2000000001b */
[----:B------:R0:W1:Y:S01]  /*1180*/  LDS.128 R4, [R22+0x20] ;  /* 0x0000200016047984 */ /* 0x0000620000000c00 */
[C---:B------:R-:W-:Y:S01]  /*1190*/  FFMA R27, R9.reuse, R21, R8 ;  /* 0x00000015091b7223 */ /* 0x040fe20000000008 */
[----:B------:R-:W-:Y:S01]  /*11a0*/  FFMA R23, R9, R13, R26 ;  /* 0x0000000d09177223 */ /* 0x000fe2000000001a */
[----:B------:R-:W-:Y:S01]  /*11b0*/  FFMA R21, R10, R21, R12 ;  /* 0x000000150a157223 */ /* 0x000fe2000000000c */
[----:B------:R-:W3:Y:S01]  /*11c0*/  LDS.64 R8, [R0+UR5+-0xe0] ;  /* 0xffff200500087984 */ /* 0x000ee20008000a00 */
[CC--:B--2---:R-:W-:Y:S01]  /*11d0*/  FFMA R20, R14.reuse, R11.reuse, R20 ;  /* 0x0000000b0e147223 */ /* 0x0c4fe20000000014 */
[-C--:B------:R-:W-:Y:S01]  /*11e0*/  FFMA R23, R14, R10.reuse, R23 ;  /* 0x0000000a0e177223 */ /* 0x080fe20000000017 */
[C---:B------:R-:W-:Y:S01]  /*11f0*/  FFMA R10, R18.reuse, R10, R27 ;  /* 0x0000000a120a7223 */ /* 0x040fe2000000001b */
[----:B------:R-:W2:Y:S01]  /*1200*/  LDS.64 R12, [R0+UR5+0x40] ;  /* 0x00004005000c7984 */ /* 0x000ea20008000a00 */
[----:B------:R-:W-:Y:S01]  /*1210*/  UIADD3 UR5, UPT, UPT, UR5, 0x48, URZ ;  /* 0x0000004805057890 */ /* 0x000fe2000fffe0ff */
[----:B------:R-:W-:Y:S01]  /*1220*/  FFMA R18, R18, R11, R21 ;  /* 0x0000000b12127223 */ /* 0x000fe20000000015 */
[----:B0-----:R-:W-:-:S02]  /*1230*/  IADD3 R22, PT, PT, R22, 0xc0, RZ ;  /* 0x000000c016167810 */ /* 0x001fc40007ffe0ff */
[----:B------:R-:W-:Y:S01]  /*1240*/  UISETP.NE.AND UP0, UPT, UR5, 0x240, UPT ;  /* 0x000002400500788c */ /* 0x000fe2000bf05270 */
[C---:B-1----:R-:W-:Y:S01]  /*1250*/  FFMA R23, R4.reuse, R15, R23 ;  /* 0x0000000f04177223 */ /* 0x042fe20000000017 */
[----:B------:R-:W-:Y:S01]  /*1260*/  FFMA R11, R4, R19, R10 ;  /* 0x00000013040b7223 */ /* 0x000fe2000000000a */
[C---:B------:R-:W-:Y:S01]  /*1270*/  FFMA R15, R5.reuse, R15, R20 ;  /* 0x0000000f050f7223 */ /* 0x040fe20000000014 */
[----:B------:R-:W-:Y:S01]  /*1280*/  FFMA R19, R5, R19, R18 ;  /* 0x0000001305137223 */ /* 0x000fe20000000012 */
[CC--:B---3--:R-:W-:Y:S02]  /*1290*/  FFMA R23, R8.reuse, R5.reuse, R23 ;  /* 0x0000000508177223 */ /* 0x0c8fe40000000017 */
[-C--:B------:R-:W-:Y:S01]  /*12a0*/  FFMA R8, R8, R6.reuse, R15 ;  /* 0x0000000608087223 */ /* 0x080fe2000000000f */
[C---:B--2---:R-:W-:Y:S01]  /*12b0*/  FFMA R4, R12.reuse, R5, R11 ;  /* 0x000000050c047223 */ /* 0x044fe2000000000b */
[----:B------:R-:W-:Y:S01]  /*12c0*/  FFMA R12, R12, R6, R19 ;  /* 0x000000060c0c7223 */ /* 0x000fe20000000013 */
[CC--:B------:R-:W-:Y:S01]  /*12d0*/  FFMA R19, R6.reuse, R9.reuse, R23 ;  /* 0x0000000906137223 */ /* 0x0c0fe20000000017 */
[C---:B------:R-:W-:Y:S01]  /*12e0*/  FFMA R18, R7.reuse, R9, R8 ;  /* 0x0000000907127223 */ /* 0x040fe20000000008 */
[-C--:B------:R-:W-:Y:S01]  /*12f0*/  FFMA R27, R6, R13.reuse, R4 ;  /* 0x0000000d061b7223 */ /* 0x080fe20000000004 */
[----:B------:R-:W-:Y:S01]  /*1300*/  FFMA R29, R7, R13, R12 ;  /* 0x0000000d071d7223 */ /* 0x000fe2000000000c */
[----:B------:R-:W-:Y:S06]  /*1310*/  BRA.U UP0, `(.L_x_0) ;  /* 0xfffffff900707547 */ /* 0x000fec000b83ffff */
[----:B------:R-:W-:-:S04]  /*1320*/  IADD3 R16, PT, PT, R16, 0x1, RZ ;  /* 0x0000000110107810 */ /* 0x000fc80007ffe0ff */
[----:B------:R-:W-:-:S13]  /*1330*/  ISETP.NE.AND P3, PT, R16, 0x8, PT ;  /* 0x000000081000780c */ /* 0x000fda0003f65270 */
[----:B------:R-:W-:Y:S05]  /*1340*/  @P3 BRA `(.L_x_1) ;  /* 0xfffffff000a03947 */ /* 0x000fea000383ffff */
[----:B------:R-:W0:Y:S01]  /*1350*/  S2R R4, SR_TID.Z ;  /* 0x0000000000047919 */ /* 0x000e220000002300 */
[----:B------:R-:W1:Y:S01]  /*1360*/  LDC.64 R2, c[0x0][0x390] ;  /* 0x0000e400ff027b82 */ /* 0x000e620000000a00 */
[----:B------:R-:W2:Y:S01]  /*1370*/  S2R R0, SR_TID.Y ;  /* 0x0000000000007919 */ /* 0x000ea20000002200 */
[----:B0-----:R-:W-:-:S04]  /*1380*/  IMAD R25, R4, 0x620, R25 ;  /* 0x0000062004197824 */ /* 0x001fc800078e0219 */
[----:B--2---:R-:W-:-:S05]  /*1390*/  IMAD R25, R0, 0x1c, R25 ;  /* 0x0000001c00197824 */ /* 0x004fca00078e0219 */
[----:B------:R-:W-:-:S05]  /*13a0*/  IADD3 R25, PT, PT, R25, UR4, RZ ;  /* 0x0000000419197c10 */ /* 0x000fca000fffe0ff */
[----:B-1----:R-:W-:-:S05]  /*13b0*/  IMAD.WIDE.U32 R2, R25, 0x4, R2 ;  /* 0x0000000419027825 */ /* 0x002fca00078e0002 */
[----:B------:R-:W-:Y:S04]  /*13c0*/  STG.E desc[UR8][R2.64], R19 ;  /* 0x0000001302007986 */ /* 0x000fe8000c101908 */
[----:B------:R-:W-:Y:S04]  /*13d0*/  STG.E desc[UR8][R2.64+0x4], R18 ;  /* 0x0000041202007986 */ /* 0x000fe8000c101908 */
[----:B------:R-:W-:Y:S04]  /*13e0*/  STG.E desc[UR8][R2.64+0xc40], R27 ;  /* 0x000c401b02007986 */ /* 0x000fe8000c101908 */
[----:B------:R-:W-:Y:S01]  /*13f0*/  STG.E desc[UR8][R2.64+0xc44], R29 ;  /* 0x000c441d02007986 */ /* 0x000fe2000c101908 */
[----:B------:R-:W-:Y:S05]  /*1400*/  EXIT ;  /* 0x000000000000794d */ /* 0x000fea0003800000 */
.L_x_2:
[----:B------:R-:W-:-:S00]  /*1410*/  BRA `(.L_x_2) ;  /* 0xfffffffc00fc7947 */ /* 0x000fc0000383ffff */
[----:B------:R-:W-:-:S00]  /*1420*/  NOP ;  /* 0x0000000000007918 */ /* 0x000fc00000000000 */
        /* <DEDUP_REMOVED lines=13> */
.L_x_3:


//--------------------- .nv.shared.default_function_kernel0 --------------------------
	.section	.nv.shared.default_function_kernel0,"aw",@nobits
	.sectionflags	@""
	.align	4
.nv.shared.default_function_kernel0:
	.zero		11008


//--------------------- .nv.shared.reserved.0     --------------------------
	.section	.nv.shared.reserved.0,"aw",@nobits
	.weak		__nv_reservedSMEM_offset_0_alias
	.size		__nv_reservedSMEM_offset_0_alias, 0, 64
	.other		__nv_reservedSMEM_offset_0_alias,@"STO_CUDA_RESERVED_SHARED STV_DEFAULT"
__nv_reservedSMEM_offset_0_alias:
	.zero		0
	.zero		64


//--------------------- .nv.constant0.default_function_kernel0 --------------------------
	.section	.nv.constant0.default_function_kernel0,"a",@progbits
	.sectionflags	@""
	.align	4
.nv.constant0.default_function_kernel0:
	.zero		920


//--------------------- SYMBOLS --------------------------

	.type		.nv.reservedSmem.offset0,@object
	.size		.nv.reservedSmem.offset0,0x4
	.type		.nv.reservedSmem.cap,@object
	.size		.nv.reservedSmem.cap,0x4
